	.headerflags	@"EF_CUDA_TEXMODE_UNIFIED EF_CUDA_64BIT_ADDRESS EF_CUDA_ACCELERATORS EF_CUDA_SM90 EF_CUDA_VIRTUAL_SM(EF_CUDA_SM90)"
	.elftype	@"ET_EXEC"


//--------------------- .nv.info                  --------------------------
	.section	.nv.info,"",@"SHT_CUDA_INFO"
	.align	4


	//----- nvinfo : EIATTR_REGCOUNT
	.align		4
        /*0000*/ 	.byte	0x04, 0x2f
        /*0002*/ 	.short	(.L_3 - .L_2)
	.align		4
.L_2:
        /*0004*/ 	.word	index@(triton_poi_fused__native_batch_norm_legit_no_training__prelu_kernel_6)
        /*0008*/ 	.word	0x00000028


	//----- nvinfo : EIATTR_MIN_STACK_SIZE
	.align		4
.L_3:
        /*000c*/ 	.byte	0x04, 0x12
        /*000e*/ 	.short	(.L_5 - .L_4)
	.align		4
.L_4:
        /*0010*/ 	.word	index@(triton_poi_fused__native_batch_norm_legit_no_training__prelu_kernel_6)
        /*0014*/ 	.word	0x00000000


	//----- nvinfo : EIATTR_FRAME_SIZE
	.align		4
.L_5:
        /*0018*/ 	.byte	0x04, 0x11
        /*001a*/ 	.short	(.L_7 - .L_6)
	.align		4
.L_6:
        /*001c*/ 	.word	index@(triton_poi_fused__native_batch_norm_legit_no_training__prelu_kernel_6)
        /*0020*/ 	.word	0x00000000


	//----- nvinfo : EIATTR_MIN_STACK_SIZE
	.align		4
.L_7:
        /*0024*/ 	.byte	0x04, 0x12
        /*0026*/ 	.short	(.L_9 - .L_8)
	.align		4
.L_8:
        /*0028*/ 	.word	index@(triton_poi_fused__native_batch_norm_legit_no_training__prelu_kernel_6)
        /*002c*/ 	.word	0x00000000
.L_9:


//--------------------- .nv.info.triton_poi_fused__native_batch_norm_legit_no_training__prelu_kernel_6 --------------------------
	.section	.nv.info.triton_poi_fused__native_batch_norm_legit_no_training__prelu_kernel_6,"",@"SHT_CUDA_INFO"
	.sectionflags	@""
	.align	4


	//----- nvinfo : EIATTR_CUDA_API_VERSION
	.align		4
        /*0000*/ 	.byte	0x04, 0x37
        /*0002*/ 	.short	(.L_11 - .L_10)
.L_10:
        /*0004*/ 	.word	0x0000007c


	//----- nvinfo : EIATTR_KPARAM_INFO
	.align		4
.L_11:
        /*0008*/ 	.byte	0x04, 0x17
        /*000a*/ 	.short	(.L_13 - .L_12)
.L_12:
        /*000c*/ 	.word	0x00000000
        /*0010*/ 	.short	0x0008
        /*0012*/ 	.short	0x003c
        /*0014*/ 	.byte	0x00, 0xf0, 0x11, 0x00


	//----- nvinfo : EIATTR_KPARAM_INFO
	.align		4
.L_13:
        /*0018*/ 	.byte	0x04, 0x17
        /*001a*/ 	.short	(.L_15 - .L_14)
.L_14:
        /*001c*/ 	.word	0x00000000
        /*0020*/ 	.short	0x0007
        /*0022*/ 	.short	0x0038
        /*0024*/ 	.byte	0x00, 0xf0, 0x11, 0x00


	//----- nvinfo : EIATTR_KPARAM_INFO
	.align		4
.L_15:
        /*0028*/ 	.byte	0x04, 0x17
        /*002a*/ 	.short	(.L_17 - .L_16)
.L_16:
        /*002c*/ 	.word	0x00000000
        /*0030*/ 	.short	0x0006
        /*0032*/ 	.short	0x0030
        /*0034*/ 	.byte	0x00, 0xf4, 0x21, 0x00


	//----- nvinfo : EIATTR_KPARAM_INFO
	.align		4
.L_17:
        /*0038*/ 	.byte	0x04, 0x17
        /*003a*/ 	.short	(.L_19 - .L_18)
.L_18:
        /*003c*/ 	.word	0x00000000
        /*0040*/ 	.short	0x0005
        /*0042*/ 	.short	0x0028
        /*0044*/ 	.byte	0x00, 0xf4, 0x21, 0x00


	//----- nvinfo : EIATTR_KPARAM_INFO
	.align		4
.L_19:
        /*0048*/ 	.byte	0x04, 0x17
        /*004a*/ 	.short	(.L_21 - .L_20)
.L_20:
        /*004c*/ 	.word	0x00000000
        /*0050*/ 	.short	0x0004
        /*0052*/ 	.short	0x0020
        /*0054*/ 	.byte	0x00, 0xf4, 0x21, 0x00


	//----- nvinfo : EIATTR_KPARAM_INFO
	.align		4
.L_21:
        /*0058*/ 	.byte	0x04, 0x17
        /*005a*/ 	.short	(.L_23 - .L_22)
.L_22:
        /*005c*/ 	.word	0x00000000
        /*0060*/ 	.short	0x0003
        /*0062*/ 	.short	0x0018
        /*0064*/ 	.byte	0x00, 0xf4, 0x21, 0x00


	//----- nvinfo : EIATTR_KPARAM_INFO
	.align		4
.L_23:
        /*0068*/ 	.byte	0x04, 0x17
        /*006a*/ 	.short	(.L_25 - .L_24)
.L_24:
        /*006c*/ 	.word	0x00000000
        /*0070*/ 	.short	0x0002
        /*0072*/ 	.short	0x0010
        /*0074*/ 	.byte	0x00, 0xf4, 0x21, 0x00


	//----- nvinfo : EIATTR_KPARAM_INFO
	.align		4
.L_25:
        /*0078*/ 	.byte	0x04, 0x17
        /*007a*/ 	.short	(.L_27 - .L_26)
.L_26:
        /*007c*/ 	.word	0x00000000
        /*0080*/ 	.short	0x0001
        /*0082*/ 	.short	0x0008
        /*0084*/ 	.byte	0x00, 0xf4, 0x21, 0x00


	//----- nvinfo : EIATTR_KPARAM_INFO
	.align		4
.L_27:
        /*0088*/ 	.byte	0x04, 0x17
        /*008a*/ 	.short	(.L_29 - .L_28)
.L_28:
        /*008c*/ 	.word	0x00000000
        /*0090*/ 	.short	0x0000
        /*0092*/ 	.short	0x0000
        /*0094*/ 	.byte	0x00, 0xf4, 0x21, 0x00


	//----- nvinfo : EIATTR_SPARSE_MMA_MASK
	.align		4
.L_29:
        /*0098*/ 	.byte	0x03, 0x50
        /*009a*/ 	.short	0x0000


	//----- nvinfo : EIATTR_MAXREG_COUNT
	.align		4
        /*009c*/ 	.byte	0x03, 0x1b
        /*009e*/ 	.short	0x00ff


	//----- nvinfo : EIATTR_EXIT_INSTR_OFFSETS
	.align		4
        /*00a0*/ 	.byte	0x04, 0x1c
        /*00a2*/ 	.short	(.L_31 - .L_30)


	//   ....[0]....
.L_30:
        /*00a4*/ 	.word	0x000010f0


	//   ....[1]....
        /*00a8*/ 	.word	0x00001140


	//----- nvinfo : EIATTR_REQNTID
	.align		4
.L_31:
        /*00ac*/ 	.byte	0x04, 0x10
        /*00ae*/ 	.short	(.L_33 - .L_32)
.L_32:
        /*00b0*/ 	.word	0x00000100
        /*00b4*/ 	.word	0x00000001
        /*00b8*/ 	.word	0x00000001


	//----- nvinfo : EIATTR_CBANK_PARAM_SIZE
	.align		4
.L_33:
        /*00bc*/ 	.byte	0x03, 0x19
        /*00be*/ 	.short	0x0040


	//----- nvinfo : EIATTR_PARAM_CBANK
	.align		4
        /*00c0*/ 	.byte	0x04, 0x0a
        /*00c2*/ 	.short	(.L_35 - .L_34)
	.align		4
.L_34:
        /*00c4*/ 	.word	index@(.nv.constant0.triton_poi_fused__native_batch_norm_legit_no_training__prelu_kernel_6)
        /*00c8*/ 	.short	0x0210
        /*00ca*/ 	.short	0x0040


	//----- nvinfo : EIATTR_SW_WAR
	.align		4
.L_35:
        /*00cc*/ 	.byte	0x04, 0x36
        /*00ce*/ 	.short	(.L_37 - .L_36)
.L_36:
        /*00d0*/ 	.word	0x00000008
.L_37:


//--------------------- .nv.callgraph             --------------------------
	.section	.nv.callgraph,"",@"SHT_CUDA_CALLGRAPH"
	.align	4
	.sectionentsize	8
	.align		4
        /*0000*/ 	.word	0x00000000
	.align		4
        /*0004*/ 	.word	0xffffffff
	.align		4
        /*0008*/ 	.word	0x00000000
	.align		4
        /*000c*/ 	.word	0xfffffffe
	.align		4
        /*0010*/ 	.word	0x00000000
	.align		4
        /*0014*/ 	.word	0xfffffffd
	.align		4
        /*0018*/ 	.word	0x00000000
	.align		4
        /*001c*/ 	.word	0xfffffffc


//--------------------- .nv.constant4             --------------------------
	.section	.nv.constant4,"a",@progbits
	.align	8
	.align		8
.nv.constant4:
        /*0000*/ 	.dword	_$_str
	.align		8
        /*0008*/ 	.dword	_$_str_$_2


//--------------------- .text.triton_poi_fused__native_batch_norm_legit_no_training__prelu_kernel_6 --------------------------
	.section	.text.triton_poi_fused__native_batch_norm_legit_no_training__prelu_kernel_6,"ax",@progbits
	.sectionflags	@"SHF_BARRIERS=1"
	.align	128
        .global         triton_poi_fused__native_batch_norm_legit_no_training__prelu_kernel_6
        .type           triton_poi_fused__native_batch_norm_legit_no_training__prelu_kernel_6,@function
        .size           triton_poi_fused__native_batch_norm_legit_no_training__prelu_kernel_6,(.L_x_1 - triton_poi_fused__native_batch_norm_legit_no_training__prelu_kernel_6)
        .other          triton_poi_fused__native_batch_norm_legit_no_training__prelu_kernel_6,@"STO_CUDA_ENTRY STV_DEFAULT"
triton_poi_fused__native_batch_norm_legit_no_training__prelu_kernel_6:
.text.triton_poi_fused__native_batch_norm_legit_no_training__prelu_kernel_6:
[----:B------:R-:W0:Y:S01]  /*0000*/  LDC R1, c[0x0][0x28] ;  /* 0x00000a00ff017b82 */ /* 0x000e220000000800 */
[----:B------:R-:W1:Y:S07]  /*0010*/  S2R R0, SR_TID.X ;  /* 0x0000000000007919 */ /* 0x000e6e0000002100 */
[----:B------:R-:W2:Y:S01]  /*0020*/  LDC.64 R18, c[0x0][0x220] ;  /* 0x00008800ff127b82 */ /* 0x000ea20000000a00 */
[----:B------:R-:W-:Y:S01]  /*0030*/  CS2R R6, SRZ ;  /* 0x0000000000067805 */ /* 0x000fe2000001ff00 */
[----:B------:R-:W-:Y:S01]  /*0040*/  ULDC.64 UR6, c[0x0][0x208] ;  /* 0x0000820000067ab9 */ /* 0x000fe20000000a00 */
[----:B------:R-:W3:Y:S01]  /*0050*/  S2R R2, SR_CTAID.X ;  /* 0x0000000000027919 */ /* 0x000ee20000002500 */
[----:B------:R-:W4:Y:S04]  /*0060*/  S2R R3, SR_CTAID.Y ;  /* 0x0000000000037919 */ /* 0x000f280000002600 */
[----:B------:R-:W5:Y:S08]  /*0070*/  LDC.64 R20, c[0x0][0x218] ;  /* 0x00008600ff147b82 */ /* 0x000f700000000a00 */
[----:B------:R-:W5:Y:S01]  /*0080*/  LDC.64 R32, c[0x0][0x210] ;  /* 0x00008400ff207b82 */ /* 0x000f620000000a00 */
[----:B-1----:R-:W-:Y:S01]  /*0090*/  IMAD.SHL.U32 R5, R0, 0x4, RZ ;  /* 0x0000000400057824 */ /* 0x002fe200078e00ff */
[----:B------:R-:W-:-:S02]  /*00a0*/  SHF.R.U32.HI R9, RZ, 0x3, R0 ;  /* 0x00000003ff097819 */ /* 0x000fc40000011600 */
[----:B---3--:R-:W-:Y:S02]  /*00b0*/  SHF.L.U32 R2, R2, 0x5, RZ ;  /* 0x0000000502027819 */ /* 0x008fe400000006ff */
[----:B------:R-:W-:Y:S02]  /*00c0*/  SGXT.U32 R9, R9, 0x5 ;  /* 0x000000050909781a */ /* 0x000fe40000000000 */
[----:B------:R-:W-:Y:S02]  /*00d0*/  LOP3.LUT R28, R2, 0x1c, R5, 0xf8, !PT ;  /* 0x0000001c021c7812 */ /* 0x000fe400078ef805 */
[----:B------:R-:W-:Y:S02]  /*00e0*/  CS2R R4, SRZ ;  /* 0x0000000000047805 */ /* 0x000fe4000001ff00 */
[----:B----4-:R-:W-:Y:S02]  /*00f0*/  SHF.L.U32 R8, R3, 0x7, RZ ;  /* 0x0000000703087819 */ /* 0x010fe400000006ff */
[C---:B------:R-:W-:Y:S01]  /*0100*/  ISETP.GE.AND P0, PT, R28.reuse, 0x20, PT ;  /* 0x000000201c00780c */ /* 0x040fe20003f06270 */
[----:B--2---:R-:W-:Y:S01]  /*0110*/  IMAD.WIDE R18, R28, 0x4, R18 ;  /* 0x000000041c127825 */ /* 0x004fe200078e0212 */
[----:B------:R-:W-:-:S11]  /*0120*/  LOP3.LUT R17, R8, R9, RZ, 0xfc, !PT ;  /* 0x0000000908117212 */ /* 0x000fd600078efcff */
[----:B------:R1:W2:Y:S01]  /*0130*/  @!P0 LDG.E.EL.128 R4, desc[UR6][R18.64] ;  /* 0x0000000612048981 */ /* 0x0002a2000c2e1d00 */
[----:B------:R-:W-:Y:S01]  /*0140*/  IMAD R35, R17, 0x20, R28 ;  /* 0x0000002011237824 */ /* 0x000fe200078e021c */
[----:B------:R-:W-:Y:S01]  /*0150*/  CS2R R16, SRZ ;  /* 0x0000000000107805 */ /* 0x000fe2000001ff00 */
[----:B-----5:R-:W-:Y:S01]  /*0160*/  IMAD.WIDE R20, R28, 0x4, R20 ;  /* 0x000000041c147825 */ /* 0x020fe200078e0214 */
[----:B------:R-:W-:Y:S02]  /*0170*/  CS2R R8, SRZ ;  /* 0x0000000000087805 */ /* 0x000fe4000001ff00 */
[----:B------:R-:W-:Y:S02]  /*0180*/  CS2R R10, SRZ ;  /* 0x00000000000a7805 */ /* 0x000fe4000001ff00 */
[----:B------:R-:W-:Y:S01]  /*0190*/  IADD3 R37, R35, 0x400, RZ ;  /* 0x0000040023257810 */ /* 0x000fe20007ffe0ff */
[C---:B------:R-:W-:Y:S01]  /*01a0*/  VIADD R31, R35.reuse, 0x800 ;  /* 0x00000800231f7836 */ /* 0x040fe20000000000 */
[----:B------:R-:W-:Y:S01]  /*01b0*/  IADD3 R23, R35, 0xc00, RZ ;  /* 0x00000c0023177810 */ /* 0x000fe20007ffe0ff */
[----:B0-----:R-:W-:Y:S01]  /*01c0*/  IMAD.WIDE R34, R35, 0x4, R32 ;  /* 0x0000000423227825 */ /* 0x001fe200078e0220 */
[----:B-1----:R-:W-:-:S02]  /*01d0*/  CS2R R18, SRZ ;  /* 0x0000000000127805 */ /* 0x002fc4000001ff00 */
[----:B------:R-:W-:Y:S02]  /*01e0*/  CS2R R12, SRZ ;  /* 0x00000000000c7805 */ /* 0x000fe4000001ff00 */
[----:B------:R-:W-:Y:S01]  /*01f0*/  CS2R R14, SRZ ;  /* 0x00000000000e7805 */ /* 0x000fe2000001ff00 */
[--C-:B------:R-:W-:Y:S01]  /*0200*/  IMAD.WIDE R36, R37, 0x4, R32.reuse ;  /* 0x0000000425247825 */ /* 0x100fe200078e0220 */
[----:B------:R-:W-:Y:S02]  /*0210*/  CS2R R24, SRZ ;  /* 0x0000000000187805 */ /* 0x000fe4000001ff00 */
[----:B------:R-:W-:Y:S01]  /*0220*/  CS2R R26, SRZ ;  /* 0x00000000001a7805 */ /* 0x000fe2000001ff00 */
[----:B------:R0:W3:Y:S01]  /*0230*/  @!P0 LDG.E.EL.128 R16, desc[UR6][R20.64] ;  /* 0x0000000614108981 */ /* 0x0000e2000c2e1d00 */
[----:B------:R-:W-:-:S03]  /*0240*/  IMAD.WIDE R30, R31, 0x4, R32 ;  /* 0x000000041f1e7825 */ /* 0x000fc600078e0220 */
[----:B------:R-:W3:Y:S01]  /*0250*/  @!P0 LDG.E.EL.128 R8, desc[UR6][R34.64] ;  /* 0x0000000622088981 */ /* 0x000ee2000c2e1d00 */
[----:B------:R-:W-:Y:S01]  /*0260*/  IMAD.WIDE R32, R23, 0x4, R32 ;  /* 0x0000000417207825 */ /* 0x000fe200078e0220 */
[----:B------:R-:W-:Y:S02]  /*0270*/  CS2R R22, SRZ ;  /* 0x0000000000167805 */ /* 0x000fe4000001ff00 */
[----:B------:R-:W4:Y:S01]  /*0280*/  @!P0 LDG.E.EL.128 R12, desc[UR6][R36.64] ;  /* 0x00000006240c8981 */ /* 0x000f22000c2e1d00 */
[----:B0-----:R-:W-:-:S03]  /*0290*/  CS2R R20, SRZ ;  /* 0x0000000000147805 */ /* 0x001fc6000001ff00 */
[----:B------:R0:W5:Y:S04]  /*02a0*/  @!P0 LDG.E.EL.128 R24, desc[UR6][R32.64] ;  /* 0x0000000620188981 */ /* 0x000168000c2e1d00 */
[----:B------:R5:W5:Y:S01]  /*02b0*/  @!P0 LDG.E.EL.128 R20, desc[UR6][R30.64] ;  /* 0x000000061e148981 */ /* 0x000b62000c2e1d00 */
[----:B0-----:R-:W0:Y:S02]  /*02c0*/  LDC.64 R32, c[0x0][0x228] ;  /* 0x00008a00ff207b82 */ /* 0x001e240000000a00 */
[----:B0-----:R-:W-:-:S04]  /*02d0*/  IMAD.WIDE R32, R28, 0x4, R32 ;  /* 0x000000041c207825 */ /* 0x001fc800078e0220 */
[----:B--2---:R-:W-:-:S06]  /*02e0*/  FADD R4, R4, 9.9999997473787516356e-06 ;  /* 0x3727c5ac04047421 */ /* 0x004fcc0000000000 */
[----:B------:R-:W0:Y:S01]  /*02f0*/  MUFU.SQRT R4, R4 ;  /* 0x0000000400047308 */ /* 0x000e220000002000 */
[----:B------:R-:W-:Y:S01]  /*0300*/  FADD R29, R7, 9.9999997473787516356e-06 ;  /* 0x3727c5ac071d7421 */ /* 0x000fe20000000000 */
[----:B------:R-:W-:Y:S01]  /*0310*/  FADD R6, R6, 9.9999997473787516356e-06 ;  /* 0x3727c5ac06067421 */ /* 0x000fe20000000000 */
[----:B------:R-:W-:-:S05]  /*0320*/  FADD R5, R5, 9.9999997473787516356e-06 ;  /* 0x3727c5ac05057421 */ /* 0x000fca0000000000 */
[----:B------:R-:W1:Y:S01]  /*0330*/  MUFU.SQRT R7, R6 ;  /* 0x0000000600077308 */ /* 0x000e620000002000 */
[----:B0-----:R-:W-:-:S07]  /*0340*/  FSETP.GT.AND P5, PT, R4, 8.50705917302346158658e+37, PT ;  /* 0x7e8000000400780b */ /* 0x001fce0003fa4000 */
[----:B------:R-:W0:Y:S01]  /*0350*/  MUFU.SQRT R29, R29 ;  /* 0x0000001d001d7308 */ /* 0x000e220000002000 */
[----:B------:R-:W-:Y:S01]  /*0360*/  FSETP.GEU.AND P1, PT, R4, 1.175494350822287508e-38, PT ;  /* 0x008000000400780b */ /* 0x000fe20003f2e000 */
[C---:B---3--:R-:W-:Y:S01]  /*0370*/  FADD R8, -R16.reuse, R8 ;  /* 0x0000000810087221 */ /* 0x048fe20000000100 */
[----:B----4-:R-:W-:-:S05]  /*0380*/  FADD R12, -R16, R12 ;  /* 0x0000000c100c7221 */ /* 0x010fca0000000100 */
[----:B------:R-:W2:Y:S01]  /*0390*/  MUFU.SQRT R5, R5 ;  /* 0x0000000500057308 */ /* 0x000ea20000002000 */
[C---:B-----5:R-:W-:Y:S01]  /*03a0*/  FADD R31, -R16.reuse, R24 ;  /* 0x00000018101f7221 */ /* 0x060fe20000000100 */
[----:B------:R-:W-:Y:S01]  /*03b0*/  FADD R30, -R16, R20 ;  /* 0x00000014101e7221 */ /* 0x000fe20000000100 */
[----:B------:R-:W-:Y:S02]  /*03c0*/  IMAD.MOV.U32 R16, RZ, RZ, 0x3e800000 ;  /* 0x3e800000ff107424 */ /* 0x000fe400078e00ff */
[----:B------:R-:W-:Y:S01]  /*03d0*/  FADD R20, -R17, R13 ;  /* 0x0000000d11147221 */ /* 0x000fe20000000100 */
[----:B-1----:R-:W-:Y:S01]  /*03e0*/  FSETP.GT.AND P4, PT, R7, 8.50705917302346158658e+37, PT ;  /* 0x7e8000000700780b */ /* 0x002fe20003f84000 */
[----:B------:R-:W-:Y:S01]  /*03f0*/  @P5 FMUL R4, R4, 0.25 ;  /* 0x3e80000004045820 */ /* 0x000fe20000400000 */
[----:B------:R-:W-:Y:S02]  /*0400*/  FSEL R13, R16, 1, P5 ;  /* 0x3f800000100d7808 */ /* 0x000fe40002800000 */
[----:B0-----:R-:W-:Y:S01]  /*0410*/  FSETP.GT.AND P6, PT, R29, 8.50705917302346158658e+37, PT ;  /* 0x7e8000001d00780b */ /* 0x001fe20003fc4000 */
[----:B------:R-:W-:Y:S01]  /*0420*/  @!P1 FMUL R4, R4, 16777216 ;  /* 0x4b80000004049820 */ /* 0x000fe20000400000 */
[----:B------:R-:W-:Y:S01]  /*0430*/  FSETP.GEU.AND P5, PT, R7, 1.175494350822287508e-38, PT ;  /* 0x008000000700780b */ /* 0x000fe20003fae000 */
[----:B------:R-:W-:Y:S01]  /*0440*/  @!P1 FMUL R13, R13, 16777216 ;  /* 0x4b8000000d0d9820 */ /* 0x000fe20000400000 */
[----:B------:R-:W-:-:S02]  /*0450*/  FSETP.GEU.AND P1, PT, R29, 1.175494350822287508e-38, PT ;  /* 0x008000001d00780b */ /* 0x000fc40003f2e000 */
[----:B--2---:R-:W-:Y:S01]  /*0460*/  FSETP.GT.AND P2, PT, R5, 8.50705917302346158658e+37, PT ;  /* 0x7e8000000500780b */ /* 0x004fe20003f44000 */
[----:B------:R-:W-:Y:S01]  /*0470*/  FADD R9, -R17, R9 ;  /* 0x0000000911097221 */ /* 0x000fe20000000100 */
[----:B------:R-:W-:Y:S01]  /*0480*/  FSETP.GEU.AND P3, PT, R5, 1.175494350822287508e-38, PT ;  /* 0x008000000500780b */ /* 0x000fe20003f6e000 */
[C---:B------:R-:W-:Y:S01]  /*0490*/  FADD R21, -R17.reuse, R21 ;  /* 0x0000001511157221 */ /* 0x040fe20000000100 */
[----:B------:R-:W-:Y:S02]  /*04a0*/  FADD R25, -R17, R25 ;  /* 0x0000001911197221 */ /* 0x000fe40000000100 */
[----:B------:R-:W0:Y:S01]  /*04b0*/  MUFU.RCP R17, R4 ;  /* 0x0000000400117308 */ /* 0x000e220000001000 */
[----:B------:R-:W-:Y:S01]  /*04c0*/  @P4 FMUL R7, R7, 0.25 ;  /* 0x3e80000007074820 */ /* 0x000fe20000400000 */
[----:B------:R-:W-:Y:S01]  /*04d0*/  @P6 FMUL R29, R29, 0.25 ;  /* 0x3e8000001d1d6820 */ /* 0x000fe20000400000 */
[C---:B------:R-:W-:Y:S01]  /*04e0*/  FADD R10, -R18.reuse, R10 ;  /* 0x0000000a120a7221 */ /* 0x040fe20000000100 */
[----:B------:R-:W-:Y:S01]  /*04f0*/  FADD R11, -R19, R11 ;  /* 0x0000000b130b7221 */ /* 0x000fe20000000100 */
[----:B------:R-:W-:Y:S01]  /*0500*/  @!P5 FMUL R7, R7, 16777216 ;  /* 0x4b8000000707d820 */ /* 0x000fe20000400000 */
[C---:B------:R-:W-:Y:S01]  /*0510*/  FADD R24, -R18.reuse, R14 ;  /* 0x0000000e12187221 */ /* 0x040fe20000000100 */
[----:B------:R-:W-:Y:S01]  /*0520*/  @P2 FMUL R5, R5, 0.25 ;  /* 0x3e80000005052820 */ /* 0x000fe20000400000 */
[C---:B------:R-:W-:Y:S01]  /*0530*/  FADD R22, -R18.reuse, R22 ;  /* 0x0000001612167221 */ /* 0x040fe20000000100 */
[----:B------:R-:W-:Y:S01]  /*0540*/  FADD R26, -R18, R26 ;  /* 0x0000001a121a7221 */ /* 0x000fe20000000100 */
[C---:B------:R-:W-:Y:S01]  /*0550*/  FADD R28, -R19.reuse, R15 ;  /* 0x0000000f131c7221 */ /* 0x040fe20000000100 */
[C---:B------:R-:W-:Y:S01]  /*0560*/  FADD R23, -R19.reuse, R23 ;  /* 0x0000001713177221 */ /* 0x040fe20000000100 */
[----:B------:R-:W-:Y:S01]  /*0570*/  FADD R27, -R19, R27 ;  /* 0x0000001b131b7221 */ /* 0x000fe20000000100 */
[----:B------:R-:W-:Y:S01]  /*0580*/  @!P1 FMUL R29, R29, 16777216 ;  /* 0x4b8000001d1d9820 */ /* 0x000fe20000400000 */
[----:B------:R-:W1:Y:S01]  /*0590*/  LDC.64 R18, c[0x0][0x230] ;  /* 0x00008c00ff127b82 */ /* 0x000e620000000a00 */
[----:B------:R2:W3:Y:S01]  /*05a0*/  MUFU.RCP R34, R7 ;  /* 0x0000000700227308 */ /* 0x0004e20000001000 */
[----:B------:R-:W-:Y:S01]  /*05b0*/  @!P3 FMUL R5, R5, 16777216 ;  /* 0x4b8000000505b820 */ /* 0x000fe20000400000 */
[----:B0-----:R-:W-:Y:S01]  /*05c0*/  FMUL R13, R17, R13 ;  /* 0x0000000d110d7220 */ /* 0x001fe20000400000 */
[----:B------:R-:W-:-:S05]  /*05d0*/  FSEL R35, R16, 1, P2 ;  /* 0x3f80000010237808 */ /* 0x000fca0001000000 */
[----:B------:R0:W4:Y:S01]  /*05e0*/  MUFU.RCP R15, R29 ;  /* 0x0000001d000f7308 */ /* 0x0001220000001000 */
[C---:B------:R-:W-:Y:S02]  /*05f0*/  FSEL R17, R16.reuse, 1, P4 ;  /* 0x3f80000010117808 */ /* 0x040fe40002000000 */
[----:B------:R-:W-:-:S05]  /*0600*/  FSEL R16, R16, 1, P6 ;  /* 0x3f80000010107808 */ /* 0x000fca0003000000 */
[----:B------:R5:W1:Y:S01]  /*0610*/  MUFU.RCP R14, R5 ;  /* 0x00000005000e7308 */ /* 0x000a620000001000 */
[----:B------:R-:W-:Y:S01]  /*0620*/  @!P5 FMUL R17, R17, 16777216 ;  /* 0x4b8000001111d820 */ /* 0x000fe20000400000 */
[----:B------:R-:W-:Y:S01]  /*0630*/  @!P1 FMUL R16, R16, 16777216 ;  /* 0x4b80000010109820 */ /* 0x000fe20000400000 */
[----:B--2---:R-:W-:Y:S02]  /*0640*/  CS2R R6, SRZ ;  /* 0x0000000000067805 */ /* 0x004fe4000001ff00 */
[----:B0-----:R-:W-:Y:S01]  /*0650*/  SHF.L.U32 R29, R0, 0x2, RZ ;  /* 0x00000002001d7819 */ /* 0x001fe200000006ff */
[----:B---3--:R-:W-:Y:S01]  /*0660*/  FMUL R34, R34, R17 ;  /* 0x0000001122227220 */ /* 0x008fe20000400000 */
[----:B------:R-:W-:Y:S01]  /*0670*/  @!P3 FMUL R35, R35, 16777216 ;  /* 0x4b8000002323b820 */ /* 0x000fe20000400000 */
[----:B-----5:R-:W-:Y:S01]  /*0680*/  CS2R R4, SRZ ;  /* 0x0000000000047805 */ /* 0x020fe2000001ff00 */
[----:B----4-:R-:W-:Y:S01]  /*0690*/  FMUL R17, R15, R16 ;  /* 0x000000100f117220 */ /* 0x010fe20000400000 */
[----:B------:R-:W-:Y:S01]  /*06a0*/  LOP3.LUT R16, R2, 0x1c, R29, 0xf8, !PT ;  /* 0x0000001c02107812 */ /* 0x000fe200078ef81d */
[C---:B------:R-:W-:Y:S01]  /*06b0*/  FMUL R31, R13.reuse, R31 ;  /* 0x0000001f0d1f7220 */ /* 0x040fe20000400000 */
[C---:B------:R-:W-:Y:S01]  /*06c0*/  FMUL R30, R13.reuse, R30 ;  /* 0x0000001e0d1e7220 */ /* 0x040fe20000400000 */
[----:B------:R-:W-:Y:S01]  /*06d0*/  FMUL R8, R13, R8 ;  /* 0x000000080d087220 */ /* 0x000fe20000400000 */
[----:B------:R0:W2:Y:S01]  /*06e0*/  @!P0 LDG.E.EL.128 R4, desc[UR6][R32.64] ;  /* 0x0000000620048981 */ /* 0x0000a2000c2e1d00 */
[----:B-1----:R-:W-:-:S04]  /*06f0*/  IMAD.WIDE R18, R16, 0x4, R18 ;  /* 0x0000000410127825 */ /* 0x002fc800078e0212 */
[----:B0-----:R-:W-:Y:S01]  /*0700*/  FMUL R32, R14, R35 ;  /* 0x000000230e207220 */ /* 0x001fe20000400000 */
[----:B------:R-:W-:Y:S01]  /*0710*/  FMUL R33, R13, R12 ;  /* 0x0000000c0d217220 */ /* 0x000fe20000400000 */
[----:B------:R-:W-:Y:S02]  /*0720*/  CS2R R12, SRZ ;  /* 0x00000000000c7805 */ /* 0x000fe4000001ff00 */
[----:B------:R-:W-:-:S06]  /*0730*/  CS2R R14, SRZ ;  /* 0x00000000000e7805 */ /* 0x000fcc000001ff00 */
[----:B------:R0:W2:Y:S02]  /*0740*/  @!P0 LDG.E.EL.128 R12, desc[UR6][R18.64] ;  /* 0x00000006120c8981 */ /* 0x0000a4000c2e1d00 */
[----:B0-----:R-:W0:Y:S01]  /*0750*/  LDC.64 R18, c[0x0][0x238] ;  /* 0x00008e00ff127b82 */ /* 0x001e220000000a00 */
[C---:B------:R-:W-:Y:S01]  /*0760*/  FMUL R27, R17.reuse, R27 ;  /* 0x0000001b111b7220 */ /* 0x040fe20000400000 */
[C---:B------:R-:W-:Y:S01]  /*0770*/  FMUL R23, R17.reuse, R23 ;  /* 0x0000001711177220 */ /* 0x040fe20000400000 */
[----:B------:R-:W-:Y:S01]  /*0780*/  FMUL R28, R17, R28 ;  /* 0x0000001c111c7220 */ /* 0x000fe20000400000 */
[----:B0-----:R-:W-:Y:S01]  /*0790*/  IMAD.WIDE R36, R16, 0x4, R18 ;  /* 0x0000000410247825 */ /* 0x001fe200078e0212 */
[----:B------:R-:W-:-:S03]  /*07a0*/  CS2R R18, SRZ ;  /* 0x0000000000127805 */ /* 0x000fc6000001ff00 */
[-CC-:B--2---:R-:W-:Y:S01]  /*07b0*/  FFMA R8, R8, R4.reuse, R12.reuse ;  /* 0x0000000408087223 */ /* 0x184fe2000000000c */
[-CC-:B------:R-:W-:Y:S01]  /*07c0*/  FFMA R33, R33, R4.reuse, R12.reuse ;  /* 0x0000000421217223 */ /* 0x180fe2000000000c */
[-CC-:B------:R-:W-:Y:S01]  /*07d0*/  FFMA R30, R30, R4.reuse, R12.reuse ;  /* 0x000000041e1e7223 */ /* 0x180fe2000000000c */
[----:B------:R-:W-:Y:S01]  /*07e0*/  FFMA R4, R31, R4, R12 ;  /* 0x000000041f047223 */ /* 0x000fe2000000000c */
[----:B------:R-:W-:Y:S01]  /*07f0*/  FMUL R12, R17, R11 ;  /* 0x0000000b110c7220 */ /* 0x000fe20000400000 */
[----:B------:R-:W-:-:S06]  /*0800*/  CS2R R16, SRZ ;  /* 0x0000000000107805 */ /* 0x000fcc000001ff00 */
[----:B------:R-:W2:Y:S01]  /*0810*/  @!P0 LDG.E.EL.128 R16, desc[UR6][R36.64] ;  /* 0x0000000624108981 */ /* 0x000ea2000c2e1d00 */
[----:B------:R-:W-:Y:S01]  /*0820*/  FSETP.GT.AND P6, PT, R30, RZ, PT ;  /* 0x000000ff1e00720b */ /* 0x000fe20003fc4000 */
[----:B------:R-:W0:Y:S01]  /*0830*/  S2UR UR5, SR_CgaCtaId ;  /* 0x00000000000579c3 */ /* 0x000e220000008800 */
[C---:B------:R-:W-:Y:S01]  /*0840*/  FMUL R25, R32.reuse, R25 ;  /* 0x0000001920197220 */ /* 0x040fe20000400000 */
[C---:B------:R-:W-:Y:S01]  /*0850*/  FMUL R21, R32.reuse, R21 ;  /* 0x0000001520157220 */ /* 0x040fe20000400000 */
[C---:B------:R-:W-:Y:S01]  /*0860*/  FMUL R20, R32.reuse, R20 ;  /* 0x0000001420147220 */ /* 0x040fe20000400000 */
[----:B------:R-:W-:Y:S01]  /*0870*/  FMUL R32, R32, R9 ;  /* 0x0000000920207220 */ /* 0x000fe20000400000 */
[C---:B------:R-:W-:Y:S01]  /*0880*/  FMUL R31, R34.reuse, R24 ;  /* 0x00000018221f7220 */ /* 0x040fe20000400000 */
[-CC-:B------:R-:W-:Y:S01]  /*0890*/  FFMA R24, R25, R5.reuse, R13.reuse ;  /* 0x0000000519187223 */ /* 0x180fe2000000000d */
[----:B------:R-:W-:Y:S01]  /*08a0*/  FMUL R35, R34, R10 ;  /* 0x0000000a22237220 */ /* 0x000fe20000400000 */
[----:B------:R-:W-:Y:S01]  /*08b0*/  FFMA R10, R32, R5, R13 ;  /* 0x00000005200a7223 */ /* 0x000fe2000000000d */
[----:B------:R-:W-:-:S02]  /*08c0*/  IMAD.SHL.U32 R9, R3, 0x80, RZ ;  /* 0x0000008003097824 */ /* 0x000fc400078e00ff */
[----:B------:R-:W-:Y:S01]  /*08d0*/  FMUL R11, R34, R22 ;  /* 0x00000016220b7220 */ /* 0x000fe20000400000 */
[-CC-:B------:R-:W-:Y:S01]  /*08e0*/  FFMA R20, R20, R5.reuse, R13.reuse ;  /* 0x0000000514147223 */ /* 0x180fe2000000000d */
[----:B------:R-:W-:Y:S01]  /*08f0*/  FFMA R22, R21, R5, R13 ;  /* 0x0000000515167223 */ /* 0x000fe2000000000d */
[----:B------:R-:W-:Y:S02]  /*0900*/  FSETP.GT.AND P0, PT, R33, RZ, PT ;  /* 0x000000ff2100720b */ /* 0x000fe40003f04000 */
[----:B------:R-:W-:Y:S02]  /*0910*/  FSETP.GT.AND P1, PT, R8, RZ, PT ;  /* 0x000000ff0800720b */ /* 0x000fe40003f24000 */
[----:B------:R-:W-:Y:S02]  /*0920*/  FSETP.GT.AND P2, PT, R4, RZ, PT ;  /* 0x000000ff0400720b */ /* 0x000fe40003f44000 */
[----:B------:R-:W-:Y:S02]  /*0930*/  FSETP.GT.AND P5, PT, R10, RZ, PT ;  /* 0x000000ff0a00720b */ /* 0x000fe40003fa4000 */
[----:B------:R-:W-:Y:S01]  /*0940*/  LOP3.LUT R29, R9, 0x7c, R29, 0xf8, !PT ;  /* 0x0000007c091d7812 */ /* 0x000fe200078ef81d */
[----:B------:R-:W-:Y:S01]  /*0950*/  FMUL R9, R34, R26 ;  /* 0x0000001a22097220 */ /* 0x000fe20000400000 */
[----:B------:R-:W-:-:S02]  /*0960*/  FSETP.GT.AND P3, PT, R22, RZ, PT ;  /* 0x000000ff1600720b */ /* 0x000fc40003f64000 */
[----:B------:R-:W-:Y:S01]  /*0970*/  FSETP.GT.AND P4, PT, R20, RZ, PT ;  /* 0x000000ff1400720b */ /* 0x000fe20003f84000 */
[-CC-:B------:R-:W-:Y:S01]  /*0980*/  FFMA R5, R35, R6.reuse, R14.reuse ;  /* 0x0000000623057223 */ /* 0x180fe2000000000e */
[-CC-:B------:R-:W-:Y:S01]  /*0990*/  FFMA R13, R31, R6.reuse, R14.reuse ;  /* 0x000000061f0d7223 */ /* 0x180fe2000000000e */
[-CC-:B------:R-:W-:Y:S01]  /*09a0*/  FFMA R11, R11, R6.reuse, R14.reuse ;  /* 0x000000060b0b7223 */ /* 0x180fe2000000000e */
[----:B------:R-:W-:Y:S01]  /*09b0*/  FFMA R9, R9, R6, R14 ;  /* 0x0000000609097223 */ /* 0x000fe2000000000e */
[-CC-:B------:R-:W-:Y:S01]  /*09c0*/  FFMA R12, R12, R7.reuse, R15.reuse ;  /* 0x000000070c0c7223 */ /* 0x180fe2000000000f */
[-CC-:B------:R-:W-:Y:S01]  /*09d0*/  FFMA R28, R28, R7.reuse, R15.reuse ;  /* 0x000000071c1c7223 */ /* 0x180fe2000000000f */
[-CC-:B------:R-:W-:Y:S01]  /*09e0*/  FFMA R6, R23, R7.reuse, R15.reuse ;  /* 0x0000000717067223 */ /* 0x180fe2000000000f */
[----:B------:R-:W-:Y:S01]  /*09f0*/  FFMA R14, R27, R7, R15 ;  /* 0x000000071b0e7223 */ /* 0x000fe2000000000f */
[----:B------:R-:W-:Y:S01]  /*0a00*/  SHF.R.U32.HI R15, RZ, 0x3, R0 ;  /* 0x00000003ff0f7819 */ /* 0x000fe20000011600 */
[----:B------:R-:W-:Y:S01]  /*0a10*/  UMOV UR4, 0x400 ;  /* 0x0000040000047882 */ /* 0x000fe20000000000 */
[----:B------:R-:W-:Y:S01]  /*0a20*/  SHF.L.U32 R7, R0, 0x9, RZ ;  /* 0x0000000900077819 */ /* 0x000fe200000006ff */
[----:B0-----:R-:W-:-:S03]  /*0a30*/  UPRMT UR4, UR5, 0x654, UR4 ;  /* 0x0000065405047896 */ /* 0x001fc60008000004 */
[----:B------:R-:W-:-:S04]  /*0a40*/  LOP3.LUT R7, R7, 0xe00, RZ, 0xc0, !PT ;  /* 0x00000e0007077812 */ /* 0x000fc800078ec0ff */
[----:B------:R-:W-:-:S04]  /*0a50*/  LOP3.LUT R21, R7, 0x100, RZ, 0xfc, !PT ;  /* 0x0000010007157812 */ /* 0x000fc800078efcff */
[----:B------:R-:W-:Y:S01]  /*0a60*/  LEA.HI R32, R21, UR4, RZ, 0x1d ;  /* 0x0000000415207c11 */ /* 0x000fe2000f8fe8ff */
[-C--:B--2---:R-:W-:Y:S01]  /*0a70*/  @!P6 FMUL R30, R30, R16.reuse ;  /* 0x000000101e1ee220 */ /* 0x084fe20000400000 */
[----:B------:R-:W-:Y:S01]  /*0a80*/  FSETP.GT.AND P6, PT, R24, RZ, PT ;  /* 0x000000ff1800720b */ /* 0x000fe20003fc4000 */
[-C--:B------:R-:W-:Y:S01]  /*0a90*/  @!P0 FMUL R33, R33, R16.reuse ;  /* 0x0000001021218220 */ /* 0x080fe20000400000 */
[-C--:B------:R-:W-:Y:S01]  /*0aa0*/  @!P1 FMUL R8, R8, R16.reuse ;  /* 0x0000001008089220 */ /* 0x080fe20000400000 */
[----:B------:R-:W-:Y:S01]  /*0ab0*/  @!P2 FMUL R4, R4, R16 ;  /* 0x000000100404a220 */ /* 0x000fe20000400000 */
[----:B------:R-:W-:Y:S01]  /*0ac0*/  SGXT.U32 R16, R15, 0x5 ;  /* 0x000000050f10781a */ /* 0x000fe20000000000 */
[----:B------:R-:W-:Y:S01]  /*0ad0*/  @!P5 FMUL R10, R10, R17 ;  /* 0x000000110a0ad220 */ /* 0x000fe20000400000 */
[----:B------:R-:W-:Y:S02]  /*0ae0*/  FSETP.GT.AND P1, PT, R5, RZ, PT ;  /* 0x000000ff0500720b */ /* 0x000fe40003f24000 */
[----:B------:R-:W-:-:S05]  /*0af0*/  FSETP.GT.AND P5, PT, R12, RZ, PT ;  /* 0x000000ff0c00720b */ /* 0x000fca0003fa4000 */
[-C--:B------:R-:W-:Y:S01]  /*0b00*/  @!P6 FMUL R24, R24, R17.reuse ;  /* 0x000000111818e220 */ /* 0x080fe20000400000 */
[----:B------:R-:W-:Y:S01]  /*0b10*/  FSETP.GT.AND P6, PT, R11, RZ, PT ;  /* 0x000000ff0b00720b */ /* 0x000fe20003fc4000 */
[-C--:B------:R-:W-:Y:S01]  /*0b20*/  @!P3 FMUL R22, R22, R17.reuse ;  /* 0x000000111616b220 */ /* 0x080fe20000400000 */
[----:B------:R-:W-:Y:S01]  /*0b30*/  @!P4 FMUL R20, R20, R17 ;  /* 0x000000111414c220 */ /* 0x000fe20000400000 */
[C---:B------:R-:W-:Y:S02]  /*0b40*/  LOP3.LUT R15, R7.reuse, R16, RZ, 0xfc, !PT ;  /* 0x00000010070f7212 */ /* 0x040fe400078efcff */
[C---:B------:R-:W-:Y:S02]  /*0b50*/  LOP3.LUT R17, R7.reuse, 0x80, RZ, 0xfc, !PT ;  /* 0x0000008007117812 */ /* 0x040fe400078efcff */
[----:B------:R-:W-:Y:S02]  /*0b60*/  LEA.HI R16, R7, UR4, RZ, 0x1d ;  /* 0x0000000407107c11 */ /* 0x000fe4000f8fe8ff */
[----:B------:R-:W-:-:S02]  /*0b70*/  FSETP.GT.AND P0, PT, R13, RZ, PT ;  /* 0x000000ff0d00720b */ /* 0x000fc40003f04000 */
[----:B------:R-:W-:Y:S02]  /*0b80*/  LOP3.LUT R7, R7, 0x180, RZ, 0xfc, !PT ;  /* 0x0000018007077812 */ /* 0x000fe400078efcff */
[----:B------:R-:W-:Y:S02]  /*0b90*/  FSETP.GT.AND P4, PT, R28, RZ, PT ;  /* 0x000000ff1c00720b */ /* 0x000fe40003f84000 */
[----:B------:R-:W-:Y:S02]  /*0ba0*/  LEA.HI R26, R17, UR4, RZ, 0x1d ;  /* 0x00000004111a7c11 */ /* 0x000fe4000f8fe8ff */
[----:B------:R-:W-:Y:S02]  /*0bb0*/  FSETP.GT.AND P3, PT, R6, RZ, PT ;  /* 0x000000ff0600720b */ /* 0x000fe40003f64000 */
[----:B------:R-:W-:Y:S01]  /*0bc0*/  LEA.HI R34, R7, UR4, RZ, 0x1d ;  /* 0x0000000407227c11 */ /* 0x000fe2000f8fe8ff */
[----:B------:R-:W-:Y:S01]  /*0bd0*/  IMAD R7, R15, 0x4, R16 ;  /* 0x000000040f077824 */ /* 0x000fe200078e0210 */
[----:B------:R-:W-:Y:S01]  /*0be0*/  FSETP.GT.AND P2, PT, R9, RZ, PT ;  /* 0x000000ff0900720b */ /* 0x000fe20003f44000 */
[----:B------:R-:W-:Y:S01]  /*0bf0*/  @!P6 FMUL R11, R11, R18 ;  /* 0x000000120b0be220 */ /* 0x000fe20000400000 */
[----:B------:R-:W-:Y:S01]  /*0c00*/  LEA R17, R15, R26, 0x2 ;  /* 0x0000001a0f117211 */ /* 0x000fe200078e10ff */
[----:B------:R-:W-:Y:S01]  /*0c10*/  @!P1 FMUL R5, R5, R18 ;  /* 0x0000001205059220 */ /* 0x000fe20000400000 */
[----:B------:R-:W-:Y:S01]  /*0c20*/  FSETP.GT.AND P6, PT, R14, RZ, PT ;  /* 0x000000ff0e00720b */ /* 0x000fe20003fc4000 */
[-C--:B------:R-:W-:Y:S01]  /*0c30*/  @!P5 FMUL R12, R12, R19.reuse ;  /* 0x000000130c0cd220 */ /* 0x080fe20000400000 */
[C---:B------:R-:W-:Y:S01]  /*0c40*/  LEA R32, R15.reuse, R32, 0x2 ;  /* 0x000000200f207211 */ /* 0x040fe200078e10ff */
[----:B------:R-:W-:Y:S01]  /*0c50*/  IMAD R15, R15, 0x4, R34 ;  /* 0x000000040f0f7824 */ /* 0x000fe200078e0222 */
[----:B------:R0:W-:Y:S01]  /*0c60*/  STS [R7], R8 ;  /* 0x0000000807007388 */ /* 0x0001e20000000800 */
[----:B------:R-:W-:Y:S01]  /*0c70*/  @!P0 FMUL R13, R13, R18 ;  /* 0x000000120d0d8220 */ /* 0x000fe20000400000 */
[----:B------:R-:W-:-:S02]  /*0c80*/  @!P4 FMUL R28, R28, R19 ;  /* 0x000000131c1cc220 */ /* 0x000fc40000400000 */
[----:B------:R1:W-:Y:S04]  /*0c90*/  STS [R17+0x200], R10 ;  /* 0x0002000a11007388 */ /* 0x0003e80000000800 */
[----:B------:R2:W-:Y:S01]  /*0ca0*/  STS [R32+0x400], R5 ;  /* 0x0004000520007388 */ /* 0x0005e20000000800 */
[----:B------:R-:W-:-:S03]  /*0cb0*/  @!P3 FMUL R6, R6, R19 ;  /* 0x000000130606b220 */ /* 0x000fc60000400000 */
[----:B------:R-:W-:Y:S04]  /*0cc0*/  STS [R15+0x600], R12 ;  /* 0x0006000c0f007388 */ /* 0x000fe80000000800 */
[----:B------:R-:W-:Y:S04]  /*0cd0*/  STS [R7+0x80], R33 ;  /* 0x0000802107007388 */ /* 0x000fe80000000800 */
[----:B------:R-:W-:Y:S01]  /*0ce0*/  STS [R17+0x280], R20 ;  /* 0x0002801411007388 */ /* 0x000fe20000000800 */
[----:B------:R-:W-:-:S03]  /*0cf0*/  @!P2 FMUL R9, R9, R18 ;  /* 0x000000120909a220 */ /* 0x000fc60000400000 */
[----:B------:R-:W-:Y:S01]  /*0d00*/  STS [R32+0x480], R13 ;  /* 0x0004800d20007388 */ /* 0x000fe20000000800 */
[----:B------:R-:W-:-:S03]  /*0d10*/  @!P6 FMUL R14, R14, R19 ;  /* 0x000000130e0ee220 */ /* 0x000fc60000400000 */
[----:B------:R-:W-:Y:S01]  /*0d20*/  STS [R15+0x680], R28 ;  /* 0x0006801c0f007388 */ /* 0x000fe20000000800 */
[----:B------:R-:W-:-:S03]  /*0d30*/  SHF.L.U32 R18, R0, 0x2, RZ ;  /* 0x0000000200127819 */ /* 0x000fc600000006ff */
[----:B------:R-:W-:Y:S04]  /*0d40*/  STS [R7+0x100], R30 ;  /* 0x0001001e07007388 */ /* 0x000fe80000000800 */
[----:B------:R-:W-:Y:S04]  /*0d50*/  STS [R17+0x300], R22 ;  /* 0x0003001611007388 */ /* 0x000fe80000000800 */
[----:B------:R-:W-:Y:S01]  /*0d60*/  STS [R32+0x500], R11 ;  /* 0x0005000b20007388 */ /* 0x000fe20000000800 */
[----:B------:R-:W-:-:S03]  /*0d70*/  LOP3.LUT R18, R18, 0x3fc, RZ, 0xc0, !PT ;  /* 0x000003fc12127812 */ /* 0x000fc600078ec0ff */
[----:B------:R-:W-:Y:S04]  /*0d80*/  STS [R15+0x700], R6 ;  /* 0x000700060f007388 */ /* 0x000fe80000000800 */
[----:B------:R3:W-:Y:S04]  /*0d90*/  STS [R7+0x180], R4 ;  /* 0x0001800407007388 */ /* 0x0007e80000000800 */
[----:B------:R4:W-:Y:S04]  /*0da0*/  STS [R17+0x380], R24 ;  /* 0x0003801811007388 */ /* 0x0009e80000000800 */
[----:B------:R-:W-:Y:S01]  /*0db0*/  STS [R32+0x580], R9 ;  /* 0x0005800920007388 */ /* 0x000fe20000000800 */
[----:B0-----:R-:W-:-:S03]  /*0dc0*/  LOP3.LUT R8, R18, 0x400, RZ, 0xfc, !PT ;  /* 0x0000040012087812 */ /* 0x001fc600078efcff */
[----:B------:R-:W-:Y:S01]  /*0dd0*/  STS [R15+0x780], R14 ;  /* 0x0007800e0f007388 */ /* 0x000fe20000000800 */
[----:B-1----:R-:W-:Y:S02]  /*0de0*/  LOP3.LUT R10, R18, 0x800, RZ, 0xfc, !PT ;  /* 0x00000800120a7812 */ /* 0x002fe400078efcff */
[----:B--2---:R-:W-:Y:S02]  /*0df0*/  SHF.R.U32.HI R5, RZ, 0x1, R0 ;  /* 0x00000001ff057819 */ /* 0x004fe40000011600 */
[----:B------:R-:W-:Y:S02]  /*0e00*/  SHF.R.U32.HI R8, RZ, 0x3, R8 ;  /* 0x00000003ff087819 */ /* 0x000fe40000011608 */
[----:B------:R-:W-:Y:S02]  /*0e10*/  SHF.R.U32.HI R10, RZ, 0x3, R10 ;  /* 0x00000003ff0a7819 */ /* 0x000fe4000001160a */
[----:B------:R-:W-:Y:S02]  /*0e20*/  LOP3.LUT R5, R5, 0x70, RZ, 0xc0, !PT ;  /* 0x0000007005057812 */ /* 0x000fe400078ec0ff */
[----:B------:R-:W-:-:S02]  /*0e30*/  LOP3.LUT R8, R8, 0xf0, RZ, 0xc0, !PT ;  /* 0x000000f008087812 */ /* 0x000fc400078ec0ff */
[----:B------:R-:W-:Y:S02]  /*0e40*/  LOP3.LUT R10, R10, 0x170, RZ, 0xc0, !PT ;  /* 0x000001700a0a7812 */ /* 0x000fe400078ec0ff */
[----:B------:R-:W-:Y:S01]  /*0e50*/  IADD3 R5, R5, UR4, RZ ;  /* 0x0000000405057c10 */ /* 0x000fe2000fffe0ff */
[----:B---3--:R-:W-:Y:S01]  /*0e60*/  VIADD R7, R8, UR4 ;  /* 0x0000000408077c36 */ /* 0x008fe20008000000 */
[----:B------:R-:W-:Y:S02]  /*0e70*/  IADD3 R11, R10, UR4, RZ ;  /* 0x000000040a0b7c10 */ /* 0x000fe4000fffe0ff */
[C---:B------:R-:W-:Y:S01]  /*0e80*/  LEA R5, R18.reuse, R5, 0x2 ;  /* 0x0000000512057211 */ /* 0x040fe200078e10ff */
[C---:B------:R-:W-:Y:S01]  /*0e90*/  IMAD R8, R18.reuse, 0x4, R7 ;  /* 0x0000000412087824 */ /* 0x040fe200078e0207 */
[----:B------:R-:W-:Y:S01]  /*0ea0*/  BAR.SYNC.DEFER_BLOCKING 0x0 ;  /* 0x0000000000007b1d */ /* 0x000fe20000010000 */
[----:B------:R-:W-:Y:S02]  /*0eb0*/  LEA R12, R18, R11, 0x2 ;  /* 0x0000000b120c7211 */ /* 0x000fe400078e10ff */
[----:B------:R-:W-:-:S04]  /*0ec0*/  SHF.R.S32.HI R16, RZ, 0x18, R3 ;  /* 0x00000018ff107819 */ /* 0x000fc80000011403 */
[----:B------:R-:W-:Y:S02]  /*0ed0*/  SGXT R16, R16, 0x1 ;  /* 0x000000011010781a */ /* 0x000fe40000000200 */
[----:B------:R-:W-:Y:S02]  /*0ee0*/  SHF.R.U32.HI R19, RZ, 0x5, R0 ;  /* 0x00000005ff137819 */ /* 0x000fe40000011600 */
[----:B------:R-:W-:Y:S02]  /*0ef0*/  LEA.HI R3, R16, R29, RZ, 0xa ;  /* 0x0000001d10037211 */ /* 0x000fe400078f50ff */
[----:B----4-:R-:W0:Y:S01]  /*0f00*/  LDC.64 R16, c[0x0][0x240] ;  /* 0x00009000ff107b82 */ /* 0x010e220000000a00 */
[----:B------:R-:W1:Y:S04]  /*0f10*/  LDS.128 R4, [R5] ;  /* 0x0000000005047984 */ /* 0x000e680000000c00 */
[----:B------:R-:W2:Y:S04]  /*0f20*/  LDS.128 R8, [R8+0x1000] ;  /* 0x0010000008087984 */ /* 0x000ea80000000c00 */
[----:B------:R-:W3:Y:S01]  /*0f30*/  LDS.128 R12, [R12+0x2000] ;  /* 0x002000000c0c7984 */ /* 0x000ee20000000c00 */
[----:B------:R-:W-:-:S02]  /*0f40*/  SGXT.U32 R19, R19, 0x3 ;  /* 0x000000031313781a */ /* 0x000fc40000000000 */
[----:B------:R-:W-:Y:S02]  /*0f50*/  LOP3.LUT R20, R3, 0xfffffc00, RZ, 0xc0, !PT ;  /* 0xfffffc0003147812 */ /* 0x000fe400078ec0ff */
[----:B------:R-:W-:Y:S02]  /*0f60*/  LOP3.LUT R19, R19, R2, RZ, 0xfc, !PT ;  /* 0x0000000213137212 */ /* 0x000fe400078efcff */
[----:B------:R-:W-:Y:S02]  /*0f70*/  IADD3 R29, R29, -R20, RZ ;  /* 0x800000141d1d7210 */ /* 0x000fe40007ffe0ff */
[----:B------:R-:W-:Y:S02]  /*0f80*/  SHF.R.S32.HI R0, RZ, 0xa, R3 ;  /* 0x0000000aff007819 */ /* 0x000fe40000011403 */
[----:B------:R-:W-:Y:S02]  /*0f90*/  LOP3.LUT R2, R18, 0xc00, RZ, 0xfc, !PT ;  /* 0x00000c0012027812 */ /* 0x000fe400078efcff */
[C---:B------:R-:W-:Y:S01]  /*0fa0*/  LOP3.LUT R21, R19.reuse, 0x8, RZ, 0xfc, !PT ;  /* 0x0000000813157812 */ /* 0x040fe200078efcff */
[----:B------:R-:W-:Y:S01]  /*0fb0*/  IMAD R0, R0, 0x8c00, R29 ;  /* 0x00008c0000007824 */ /* 0x000fe200078e021d */
[----:B------:R-:W-:-:S02]  /*0fc0*/  LOP3.LUT R3, R19, 0x10, RZ, 0xfc, !PT ;  /* 0x0000001013037812 */ /* 0x000fc400078efcff */
[----:B------:R-:W-:Y:S02]  /*0fd0*/  SHF.R.U32.HI R2, RZ, 0x3, R2 ;  /* 0x00000003ff027819 */ /* 0x000fe40000011602 */
[C---:B------:R-:W-:Y:S02]  /*0fe0*/  LOP3.LUT R25, R19.reuse, 0x18, RZ, 0xfc, !PT ;  /* 0x0000001813197812 */ /* 0x040fe400078efcff */
[----:B------:R-:W-:Y:S02]  /*0ff0*/  ISETP.GE.AND P0, PT, R19, 0x20, PT ;  /* 0x000000201300780c */ /* 0x000fe40003f06270 */
[----:B------:R-:W-:Y:S02]  /*1000*/  ISETP.GE.AND P1, PT, R21, 0x20, PT ;  /* 0x000000201500780c */ /* 0x000fe40003f26270 */
[----:B------:R-:W-:Y:S02]  /*1010*/  ISETP.GE.AND P2, PT, R3, 0x20, PT ;  /* 0x000000200300780c */ /* 0x000fe40003f46270 */
[----:B------:R-:W-:Y:S01]  /*1020*/  LOP3.LUT R2, R2, 0x1f0, RZ, 0xc0, !PT ;  /* 0x000001f002027812 */ /* 0x000fe200078ec0ff */
[----:B------:R-:W-:Y:S01]  /*1030*/  IMAD R19, R19, 0x400, R0 ;  /* 0x0000040013137824 */ /* 0x000fe200078e0200 */
[----:B------:R-:W-:-:S02]  /*1040*/  ISETP.GE.AND P3, PT, R25, 0x20, PT ;  /* 0x000000201900780c */ /* 0x000fc40003f66270 */
[-C--:B------:R-:W-:Y:S02]  /*1050*/  LEA R21, R21, R0.reuse, 0xa ;  /* 0x0000000015157211 */ /* 0x080fe400078e50ff */
[----:B------:R-:W-:Y:S01]  /*1060*/  LEA R23, R3, R0, 0xa ;  /* 0x0000000003177211 */ /* 0x000fe200078e50ff */
[----:B------:R-:W-:Y:S02]  /*1070*/  VIADD R27, R2, UR4 ;  /* 0x00000004021b7c36 */ /* 0x000fe40008000000 */
[----:B0-----:R-:W-:-:S04]  /*1080*/  IMAD.WIDE R2, R19, 0x4, R16 ;  /* 0x0000000413027825 */ /* 0x001fc800078e0210 */
[--C-:B------:R-:W-:Y:S01]  /*1090*/  IMAD.WIDE R20, R21, 0x4, R16.reuse ;  /* 0x0000000415147825 */ /* 0x100fe200078e0210 */
[----:B-1----:R0:W-:Y:S03]  /*10a0*/  @!P0 STG.E.128 desc[UR6][R2.64], R4 ;  /* 0x0000000402008986 */ /* 0x0021e6000c101d06 */
[----:B------:R-:W-:Y:S01]  /*10b0*/  IMAD.WIDE R22, R23, 0x4, R16 ;  /* 0x0000000417167825 */ /* 0x000fe200078e0210 */
[----:B--2---:R0:W-:Y:S01]  /*10c0*/  @!P1 STG.E.128 desc[UR6][R20.64], R8 ;  /* 0x0000000814009986 */ /* 0x0041e2000c101d06 */
[----:B------:R-:W-:-:S03]  /*10d0*/  LEA R27, R18, R27, 0x2 ;  /* 0x0000001b121b7211 */ /* 0x000fc600078e10ff */
[----:B---3--:R0:W-:Y:S02]  /*10e0*/  @!P2 STG.E.128 desc[UR6][R22.64], R12 ;  /* 0x0000000c1600a986 */ /* 0x0081e4000c101d06 */
[----:B0-----:R-:W-:Y:S05]  /*10f0*/  @P3 EXIT ;  /* 0x000000000000394d */ /* 0x001fea0003800000 */
[----:B0-----:R-:W0:Y:S01]  /*1100*/  LDS.128 R4, [R27+0x3000] ;  /* 0x003000001b047984 */ /* 0x001e220000000c00 */
[----:B------:R-:W-:-:S05]  /*1110*/  LEA R25, R25, R0, 0xa ;  /* 0x0000000019197211 */ /* 0x000fca00078e50ff */
[----:B------:R-:W-:-:S05]  /*1120*/  IMAD.WIDE R16, R25, 0x4, R16 ;  /* 0x0000000419107825 */ /* 0x000fca00078e0210 */
[----:B0-----:R-:W-:Y:S01]  /*1130*/  STG.E.128 desc[UR6][R16.64], R4 ;  /* 0x0000000410007986 */ /* 0x001fe2000c101d06 */
[----:B------:R-:W-:Y:S05]  /*1140*/  EXIT ;  /* 0x000000000000794d */ /* 0x000fea0003800000 */
.L_x_0:
[----:B------:R-:W-:-:S00]  /*1150*/  BRA `(.L_x_0) ;  /* 0xfffffffc00fc7947 */ /* 0x000fc0000383ffff */
[----:B------:R-:W-:-:S00]  /*1160*/  NOP ;  /* 0x0000000000007918 */ /* 0x000fc00000000000 */
        /* <DEDUP_REMOVED lines=9> */
.L_x_1:


//--------------------- .nv.global.init           --------------------------
	.section	.nv.global.init,"aw",@progbits
.nv.global.init:
	.type		_$_str,@object
	.size		_$_str,(_$_str_$_2 - _$_str)
_$_str:
        /*0000*/ 	.byte	0x5f, 0x5f, 0x43, 0x55, 0x44, 0x41, 0x5f, 0x46, 0x54, 0x5a, 0x00
	.type		_$_str_$_2,@object
	.size		_$_str_$_2,(.L_1 - _$_str_$_2)
_$_str_$_2:
        /*000b*/ 	.byte	0x5f, 0x5f, 0x43, 0x55, 0x44, 0x41, 0x5f, 0x50, 0x52, 0x45, 0x43, 0x5f, 0x53, 0x51, 0x52, 0x54
        /*001b*/ 	.byte	0x00
.L_1:


//--------------------- .nv.shared.triton_poi_fused__native_batch_norm_legit_no_training__prelu_kernel_6 --------------------------
	.section	.nv.shared.triton_poi_fused__native_batch_norm_legit_no_training__prelu_kernel_6,"aw",@nobits
	.sectionflags	@""
	.align	16
	.zero		1024


//--------------------- .nv.constant0.triton_poi_fused__native_batch_norm_legit_no_training__prelu_kernel_6 --------------------------
	.section	.nv.constant0.triton_poi_fused__native_batch_norm_legit_no_training__prelu_kernel_6,"a",@progbits
	.sectionflags	@""
	.align	4
.nv.constant0.triton_poi_fused__native_batch_norm_legit_no_training__prelu_kernel_6:
	.zero		592
